	.headerflags	@"EF_CUDA_TEXMODE_UNIFIED EF_CUDA_64BIT_ADDRESS EF_CUDA_ACCELERATORS EF_CUDA_SM90 EF_CUDA_VIRTUAL_SM(EF_CUDA_SM90)"
	.elftype	@"ET_EXEC"


//--------------------- .nv.info                  --------------------------
	.section	.nv.info,"",@"SHT_CUDA_INFO"
	.align	4


	//----- nvinfo : EIATTR_REGCOUNT
	.align		4
        /*0000*/ 	.byte	0x04, 0x2f
        /*0002*/ 	.short	(.L_1 - .L_0)
	.align		4
.L_0:
        /*0004*/ 	.word	index@(triton_poi_fused_mul_1)
        /*0008*/ 	.word	0x00000008


	//----- nvinfo : EIATTR_MIN_STACK_SIZE
	.align		4
.L_1:
        /*000c*/ 	.byte	0x04, 0x12
        /*000e*/ 	.short	(.L_3 - .L_2)
	.align		4
.L_2:
        /*0010*/ 	.word	index@(triton_poi_fused_mul_1)
        /*0014*/ 	.word	0x00000000


	//----- nvinfo : EIATTR_FRAME_SIZE
	.align		4
.L_3:
        /*0018*/ 	.byte	0x04, 0x11
        /*001a*/ 	.short	(.L_5 - .L_4)
	.align		4
.L_4:
        /*001c*/ 	.word	index@(triton_poi_fused_mul_1)
        /*0020*/ 	.word	0x00000000


	//----- nvinfo : EIATTR_MIN_STACK_SIZE
	.align		4
.L_5:
        /*0024*/ 	.byte	0x04, 0x12
        /*0026*/ 	.short	(.L_7 - .L_6)
	.align		4
.L_6:
        /*0028*/ 	.word	index@(triton_poi_fused_mul_1)
        /*002c*/ 	.word	0x00000000
.L_7:


//--------------------- .nv.info.triton_poi_fused_mul_1 --------------------------
	.section	.nv.info.triton_poi_fused_mul_1,"",@"SHT_CUDA_INFO"
	.sectionflags	@""
	.align	4


	//----- nvinfo : EIATTR_CUDA_API_VERSION
	.align		4
        /*0000*/ 	.byte	0x04, 0x37
        /*0002*/ 	.short	(.L_9 - .L_8)
.L_8:
        /*0004*/ 	.word	0x0000007c


	//----- nvinfo : EIATTR_KPARAM_INFO
	.align		4
.L_9:
        /*0008*/ 	.byte	0x04, 0x17
        /*000a*/ 	.short	(.L_11 - .L_10)
.L_10:
        /*000c*/ 	.word	0x00000000
        /*0010*/ 	.short	0x0001
        /*0012*/ 	.short	0x0008
        /*0014*/ 	.byte	0x00, 0xf0, 0x11, 0x00


	//----- nvinfo : EIATTR_KPARAM_INFO
	.align		4
.L_11:
        /*0018*/ 	.byte	0x04, 0x17
        /*001a*/ 	.short	(.L_13 - .L_12)
.L_12:
        /*001c*/ 	.word	0x00000000
        /*0020*/ 	.short	0x0000
        /*0022*/ 	.short	0x0000
        /*0024*/ 	.byte	0x00, 0xf4, 0x21, 0x00


	//----- nvinfo : EIATTR_SPARSE_MMA_MASK
	.align		4
.L_13:
        /*0028*/ 	.byte	0x03, 0x50
        /*002a*/ 	.short	0x0000


	//----- nvinfo : EIATTR_MAXREG_COUNT
	.align		4
        /*002c*/ 	.byte	0x03, 0x1b
        /*002e*/ 	.short	0x00ff


	//----- nvinfo : EIATTR_EXIT_INSTR_OFFSETS
	.align		4
        /*0030*/ 	.byte	0x04, 0x1c
        /*0032*/ 	.short	(.L_15 - .L_14)


	//   ....[0]....
.L_14:
        /*0034*/ 	.word	0x000000f0


	//   ....[1]....
        /*0038*/ 	.word	0x00000130


	//----- nvinfo : EIATTR_REQNTID
	.align		4
.L_15:
        /*003c*/ 	.byte	0x04, 0x10
        /*003e*/ 	.short	(.L_17 - .L_16)
.L_16:
        /*0040*/ 	.word	0x00000020
        /*0044*/ 	.word	0x00000001
        /*0048*/ 	.word	0x00000001


	//----- nvinfo : EIATTR_CRS_STACK_SIZE
	.align		4
.L_17:
        /*004c*/ 	.byte	0x04, 0x1e
        /*004e*/ 	.short	(.L_19 - .L_18)
.L_18:
        /*0050*/ 	.word	0x00000000


	//----- nvinfo : EIATTR_CBANK_PARAM_SIZE
	.align		4
.L_19:
        /*0054*/ 	.byte	0x03, 0x19
        /*0056*/ 	.short	0x000c


	//----- nvinfo : EIATTR_PARAM_CBANK
	.align		4
        /*0058*/ 	.byte	0x04, 0x0a
        /*005a*/ 	.short	(.L_21 - .L_20)
	.align		4
.L_20:
        /*005c*/ 	.word	index@(.nv.constant0.triton_poi_fused_mul_1)
        /*0060*/ 	.short	0x0210
        /*0062*/ 	.short	0x000c


	//----- nvinfo : EIATTR_SW_WAR
	.align		4
.L_21:
        /*0064*/ 	.byte	0x04, 0x36
        /*0066*/ 	.short	(.L_23 - .L_22)
.L_22:
        /*0068*/ 	.word	0x00000008
.L_23:


//--------------------- .nv.callgraph             --------------------------
	.section	.nv.callgraph,"",@"SHT_CUDA_CALLGRAPH"
	.align	4
	.sectionentsize	8
	.align		4
        /*0000*/ 	.word	0x00000000
	.align		4
        /*0004*/ 	.word	0xffffffff
	.align		4
        /*0008*/ 	.word	0x00000000
	.align		4
        /*000c*/ 	.word	0xfffffffe
	.align		4
        /*0010*/ 	.word	0x00000000
	.align		4
        /*0014*/ 	.word	0xfffffffd
	.align		4
        /*0018*/ 	.word	0x00000000
	.align		4
        /*001c*/ 	.word	0xfffffffc


//--------------------- .text.triton_poi_fused_mul_1 --------------------------
	.section	.text.triton_poi_fused_mul_1,"ax",@progbits
	.align	128
        .global         triton_poi_fused_mul_1
        .type           triton_poi_fused_mul_1,@function
        .size           triton_poi_fused_mul_1,(.L_x_3 - triton_poi_fused_mul_1)
        .other          triton_poi_fused_mul_1,@"STO_CUDA_ENTRY STV_DEFAULT"
triton_poi_fused_mul_1:
.text.triton_poi_fused_mul_1:
[----:B------:R-:W0:Y:S02]  /*0000*/  LDC R1, c[0x0][0x28] ;  /* 0x00000a00ff017b82 */ /* 0x000e240000000800 */
[----:B------:R-:W1:Y:S01]  /*0010*/  S2R R0, SR_TID.X ;  /* 0x0000000000007919 */ /* 0x000e620000002100 */
[----:B------:R-:W2:Y:S01]  /*0020*/  LDC.64 R2, c[0x0][0x210] ;  /* 0x00008400ff027b82 */ /* 0x000ea20000000a00 */
[----:B------:R-:W-:Y:S01]  /*0030*/  ULDC.64 UR4, c[0x0][0x208] ;  /* 0x0000820000047ab9 */ /* 0x000fe20000000a00 */
[----:B------:R-:W-:Y:S01]  /*0040*/  BSSY B0, `(.L_x_0) ;  /* 0x000000a000007945 */ /* 0x000fe20003800000 */
[----:B------:R-:W3:Y:S01]  /*0050*/  S2R R5, SR_CTAID.X ;  /* 0x0000000000057919 */ /* 0x000ee20000002500 */
[----:B-1----:R-:W-:-:S04]  /*0060*/  SHF.L.U32 R0, R0, 0x1, RZ ;  /* 0x0000000100007819 */ /* 0x002fc800000006ff */
[----:B------:R-:W-:-:S04]  /*0070*/  LOP3.LUT R0, R0, 0x3e, RZ, 0xc0, !PT ;  /* 0x0000003e00007812 */ /* 0x000fc800078ec0ff */
[----:B---3--:R-:W-:-:S04]  /*0080*/  LEA R5, R5, R0, 0x6 ;  /* 0x0000000005057211 */ /* 0x008fc800078e30ff */
[C---:B------:R-:W-:Y:S01]  /*0090*/  ISETP.GE.AND P0, PT, R5.reuse, 0x40, PT ;  /* 0x000000400500780c */ /* 0x040fe20003f06270 */
[----:B--2---:R-:W-:Y:S01]  /*00a0*/  IMAD.WIDE R2, R5, 0x4, R2 ;  /* 0x0000000405027825 */ /* 0x004fe200078e0202 */
[----:B------:R-:W-:-:S11]  /*00b0*/  CS2R R4, SRZ ;  /* 0x0000000000047805 */ /* 0x000fd6000001ff00 */
[----:B------:R-:W-:Y:S05]  /*00c0*/  @P0 BRA `(.L_x_1) ;  /* 0x0000000000040947 */ /* 0x000fea0003800000 */
[----:B------:R1:W5:Y:S02]  /*00d0*/  LDG.E.64 R4, desc[UR4][R2.64] ;  /* 0x0000000402047981 */ /* 0x000364000c1e1b00 */
.L_x_1:
[----:B------:R-:W-:Y:S05]  /*00e0*/  BSYNC B0 ;  /* 0x0000000000007941 */ /* 0x000fea0003800000 */
.L_x_0:
[----:B------:R-:W-:Y:S05]  /*00f0*/  @P0 EXIT ;  /* 0x000000000000094d */ /* 0x000fea0003800000 */
[----:B-----5:R-:W-:Y:S01]  /*0100*/  FMUL R4, R4, 0.5 ;  /* 0x3f00000004047820 */ /* 0x020fe20000400000 */
[----:B------:R-:W-:-:S05]  /*0110*/  FMUL R5, R5, 0.5 ;  /* 0x3f00000005057820 */ /* 0x000fca0000400000 */
[----:B------:R-:W-:Y:S01]  /*0120*/  STG.E.64 desc[UR4][R2.64], R4 ;  /* 0x0000000402007986 */ /* 0x000fe2000c101b04 */
[----:B------:R-:W-:Y:S05]  /*0130*/  EXIT ;  /* 0x000000000000794d */ /* 0x000fea0003800000 */
.L_x_2:
[----:B------:R-:W-:-:S00]  /*0140*/  BRA `(.L_x_2) ;  /* 0xfffffffc00fc7947 */ /* 0x000fc0000383ffff */
[----:B------:R-:W-:-:S00]  /*0150*/  NOP ;  /* 0x0000000000007918 */ /* 0x000fc00000000000 */
        /* <DEDUP_REMOVED lines=10> */
.L_x_3:


//--------------------- .nv.constant0.triton_poi_fused_mul_1 --------------------------
	.section	.nv.constant0.triton_poi_fused_mul_1,"a",@progbits
	.sectionflags	@""
	.align	4
.nv.constant0.triton_poi_fused_mul_1:
	.zero		540
